	.headerflags	@"EF_CUDA_TEXMODE_UNIFIED EF_CUDA_64BIT_ADDRESS EF_CUDA_ACCELERATORS EF_CUDA_SM90 EF_CUDA_VIRTUAL_SM(EF_CUDA_SM90)"
	.elftype	@"ET_EXEC"


//--------------------- .nv.info                  --------------------------
	.section	.nv.info,"",@"SHT_CUDA_INFO"
	.align	4


	//----- nvinfo : EIATTR_REGCOUNT
	.align		4
        /*0000*/ 	.byte	0x04, 0x2f
        /*0002*/ 	.short	(.L_3 - .L_2)
	.align		4
.L_2:
        /*0004*/ 	.word	index@(triton_poi_fused__native_batch_norm_legit_no_training_relu_9)
        /*0008*/ 	.word	0x00000012


	//----- nvinfo : EIATTR_MIN_STACK_SIZE
	.align		4
.L_3:
        /*000c*/ 	.byte	0x04, 0x12
        /*000e*/ 	.short	(.L_5 - .L_4)
	.align		4
.L_4:
        /*0010*/ 	.word	index@(triton_poi_fused__native_batch_norm_legit_no_training_relu_9)
        /*0014*/ 	.word	0x00000000


	//----- nvinfo : EIATTR_FRAME_SIZE
	.align		4
.L_5:
        /*0018*/ 	.byte	0x04, 0x11
        /*001a*/ 	.short	(.L_7 - .L_6)
	.align		4
.L_6:
        /*001c*/ 	.word	index@(triton_poi_fused__native_batch_norm_legit_no_training_relu_9)
        /*0020*/ 	.word	0x00000000


	//----- nvinfo : EIATTR_MIN_STACK_SIZE
	.align		4
.L_7:
        /*0024*/ 	.byte	0x04, 0x12
        /*0026*/ 	.short	(.L_9 - .L_8)
	.align		4
.L_8:
        /*0028*/ 	.word	index@(triton_poi_fused__native_batch_norm_legit_no_training_relu_9)
        /*002c*/ 	.word	0x00000000
.L_9:


//--------------------- .nv.info.triton_poi_fused__native_batch_norm_legit_no_training_relu_9 --------------------------
	.section	.nv.info.triton_poi_fused__native_batch_norm_legit_no_training_relu_9,"",@"SHT_CUDA_INFO"
	.sectionflags	@""
	.align	4


	//----- nvinfo : EIATTR_CUDA_API_VERSION
	.align		4
        /*0000*/ 	.byte	0x04, 0x37
        /*0002*/ 	.short	(.L_11 - .L_10)
.L_10:
        /*0004*/ 	.word	0x0000007c


	//----- nvinfo : EIATTR_KPARAM_INFO
	.align		4
.L_11:
        /*0008*/ 	.byte	0x04, 0x17
        /*000a*/ 	.short	(.L_13 - .L_12)
.L_12:
        /*000c*/ 	.word	0x00000000
        /*0010*/ 	.short	0x0006
        /*0012*/ 	.short	0x0030
        /*0014*/ 	.byte	0x00, 0xf0, 0x11, 0x00


	//----- nvinfo : EIATTR_KPARAM_INFO
	.align		4
.L_13:
        /*0018*/ 	.byte	0x04, 0x17
        /*001a*/ 	.short	(.L_15 - .L_14)
.L_14:
        /*001c*/ 	.word	0x00000000
        /*0020*/ 	.short	0x0005
        /*0022*/ 	.short	0x0028
        /*0024*/ 	.byte	0x00, 0xf4, 0x21, 0x00


	//----- nvinfo : EIATTR_KPARAM_INFO
	.align		4
.L_15:
        /*0028*/ 	.byte	0x04, 0x17
        /*002a*/ 	.short	(.L_17 - .L_16)
.L_16:
        /*002c*/ 	.word	0x00000000
        /*0030*/ 	.short	0x0004
        /*0032*/ 	.short	0x0020
        /*0034*/ 	.byte	0x00, 0xf4, 0x21, 0x00


	//----- nvinfo : EIATTR_KPARAM_INFO
	.align		4
.L_17:
        /*0038*/ 	.byte	0x04, 0x17
        /*003a*/ 	.short	(.L_19 - .L_18)
.L_18:
        /*003c*/ 	.word	0x00000000
        /*0040*/ 	.short	0x0003
        /*0042*/ 	.short	0x0018
        /*0044*/ 	.byte	0x00, 0xf4, 0x21, 0x00


	//----- nvinfo : EIATTR_KPARAM_INFO
	.align		4
.L_19:
        /*0048*/ 	.byte	0x04, 0x17
        /*004a*/ 	.short	(.L_21 - .L_20)
.L_20:
        /*004c*/ 	.word	0x00000000
        /*0050*/ 	.short	0x0002
        /*0052*/ 	.short	0x0010
        /*0054*/ 	.byte	0x00, 0xf4, 0x21, 0x00


	//----- nvinfo : EIATTR_KPARAM_INFO
	.align		4
.L_21:
        /*0058*/ 	.byte	0x04, 0x17
        /*005a*/ 	.short	(.L_23 - .L_22)
.L_22:
        /*005c*/ 	.word	0x00000000
        /*0060*/ 	.short	0x0001
        /*0062*/ 	.short	0x0008
        /*0064*/ 	.byte	0x00, 0xf4, 0x21, 0x00


	//----- nvinfo : EIATTR_KPARAM_INFO
	.align		4
.L_23:
        /*0068*/ 	.byte	0x04, 0x17
        /*006a*/ 	.short	(.L_25 - .L_24)
.L_24:
        /*006c*/ 	.word	0x00000000
        /*0070*/ 	.short	0x0000
        /*0072*/ 	.short	0x0000
        /*0074*/ 	.byte	0x00, 0xf4, 0x21, 0x00


	//----- nvinfo : EIATTR_SPARSE_MMA_MASK
	.align		4
.L_25:
        /*0078*/ 	.byte	0x03, 0x50
        /*007a*/ 	.short	0x0000


	//----- nvinfo : EIATTR_MAXREG_COUNT
	.align		4
        /*007c*/ 	.byte	0x03, 0x1b
        /*007e*/ 	.short	0x00ff


	//----- nvinfo : EIATTR_EXIT_INSTR_OFFSETS
	.align		4
        /*0080*/ 	.byte	0x04, 0x1c
        /*0082*/ 	.short	(.L_27 - .L_26)


	//   ....[0]....
.L_26:
        /*0084*/ 	.word	0x000003d0


	//----- nvinfo : EIATTR_REQNTID
	.align		4
.L_27:
        /*0088*/ 	.byte	0x04, 0x10
        /*008a*/ 	.short	(.L_29 - .L_28)
.L_28:
        /*008c*/ 	.word	0x00000100
        /*0090*/ 	.word	0x00000001
        /*0094*/ 	.word	0x00000001


	//----- nvinfo : EIATTR_CBANK_PARAM_SIZE
	.align		4
.L_29:
        /*0098*/ 	.byte	0x03, 0x19
        /*009a*/ 	.short	0x0034


	//----- nvinfo : EIATTR_PARAM_CBANK
	.align		4
        /*009c*/ 	.byte	0x04, 0x0a
        /*009e*/ 	.short	(.L_31 - .L_30)
	.align		4
.L_30:
        /*00a0*/ 	.word	index@(.nv.constant0.triton_poi_fused__native_batch_norm_legit_no_training_relu_9)
        /*00a4*/ 	.short	0x0210
        /*00a6*/ 	.short	0x0034


	//----- nvinfo : EIATTR_SW_WAR
	.align		4
.L_31:
        /*00a8*/ 	.byte	0x04, 0x36
        /*00aa*/ 	.short	(.L_33 - .L_32)
.L_32:
        /*00ac*/ 	.word	0x00000008
.L_33:


//--------------------- .nv.callgraph             --------------------------
	.section	.nv.callgraph,"",@"SHT_CUDA_CALLGRAPH"
	.align	4
	.sectionentsize	8
	.align		4
        /*0000*/ 	.word	0x00000000
	.align		4
        /*0004*/ 	.word	0xffffffff
	.align		4
        /*0008*/ 	.word	0x00000000
	.align		4
        /*000c*/ 	.word	0xfffffffe
	.align		4
        /*0010*/ 	.word	0x00000000
	.align		4
        /*0014*/ 	.word	0xfffffffd
	.align		4
        /*0018*/ 	.word	0x00000000
	.align		4
        /*001c*/ 	.word	0xfffffffc


//--------------------- .nv.constant4             --------------------------
	.section	.nv.constant4,"a",@progbits
	.align	8
	.align		8
.nv.constant4:
        /*0000*/ 	.dword	_$_str
	.align		8
        /*0008*/ 	.dword	_$_str_$_2


//--------------------- .text.triton_poi_fused__native_batch_norm_legit_no_training_relu_9 --------------------------
	.section	.text.triton_poi_fused__native_batch_norm_legit_no_training_relu_9,"ax",@progbits
	.align	128
        .global         triton_poi_fused__native_batch_norm_legit_no_training_relu_9
        .type           triton_poi_fused__native_batch_norm_legit_no_training_relu_9,@function
        .size           triton_poi_fused__native_batch_norm_legit_no_training_relu_9,(.L_x_1 - triton_poi_fused__native_batch_norm_legit_no_training_relu_9)
        .other          triton_poi_fused__native_batch_norm_legit_no_training_relu_9,@"STO_CUDA_ENTRY STV_DEFAULT"
triton_poi_fused__native_batch_norm_legit_no_training_relu_9:
.text.triton_poi_fused__native_batch_norm_legit_no_training_relu_9:
[----:B------:R-:W-:Y:S01]  /*0000*/  LDC R1, c[0x0][0x28] ;  /* 0x00000a00ff017b82 */ /* 0x000fe20000000800 */
[----:B------:R-:W1:Y:S07]  /*0010*/  S2R R0, SR_TID.X ;  /* 0x0000000000007919 */ /* 0x000e6e0000002100 */
[----:B------:R-:W2:Y:S01]  /*0020*/  LDC.64 R2, c[0x0][0x220] ;  /* 0x00008800ff027b82 */ /* 0x000ea20000000a00 */
[----:B------:R-:W-:Y:S01]  /*0030*/  ULDC.64 UR4, c[0x0][0x208] ;  /* 0x0000820000047ab9 */ /* 0x000fe20000000a00 */
[----:B------:R-:W3:Y:S06]  /*0040*/  S2R R7, SR_CTAID.X ;  /* 0x0000000000077919 */ /* 0x000eec0000002500 */
[----:B------:R-:W4:Y:S08]  /*0050*/  LDC.64 R8, c[0x0][0x228] ;  /* 0x00008a00ff087b82 */ /* 0x000f300000000a00 */
[----:B------:R-:W5:Y:S01]  /*0060*/  LDC.64 R10, c[0x0][0x230] ;  /* 0x00008c00ff0a7b82 */ /* 0x000f620000000a00 */
[----:B-1----:R-:W-:-:S02]  /*0070*/  SHF.L.U32 R0, R0, 0x1, RZ ;  /* 0x0000000100007819 */ /* 0x002fc400000006ff */
[----:B---3--:R-:W-:Y:S02]  /*0080*/  SHF.R.S32.HI R5, RZ, 0x16, R7 ;  /* 0x00000016ff057819 */ /* 0x008fe40000011407 */
[----:B------:R-:W-:Y:S02]  /*0090*/  LOP3.LUT R0, R0, 0x1fe, RZ, 0xc0, !PT ;  /* 0x000001fe00007812 */ /* 0x000fe400078ec0ff */
[----:B------:R-:W-:Y:S02]  /*00a0*/  SGXT R5, R5, 0x1 ;  /* 0x000000010505781a */ /* 0x000fe40000000200 */
[----:B------:R-:W-:Y:S02]  /*00b0*/  LEA R0, R7, R0, 0x9 ;  /* 0x0000000007007211 */ /* 0x000fe400078e48ff */
[----:B------:R-:W1:Y:S02]  /*00c0*/  LDC.64 R6, c[0x0][0x218] ;  /* 0x00008600ff067b82 */ /* 0x000e640000000a00 */
[----:B------:R-:W-:-:S04]  /*00d0*/  LEA.HI R5, R5, R0, RZ, 0x4 ;  /* 0x0000000005057211 */ /* 0x000fc800078f20ff */
[----:B------:R-:W-:-:S04]  /*00e0*/  LOP3.LUT R5, R5, 0xfffffff0, RZ, 0xc0, !PT ;  /* 0xfffffff005057812 */ /* 0x000fc800078ec0ff */
[----:B------:R-:W-:Y:S02]  /*00f0*/  IADD3 R13, R0, -R5, RZ ;  /* 0x80000005000d7210 */ /* 0x000fe40007ffe0ff */
[----:B------:R-:W3:Y:S03]  /*0100*/  LDC.64 R4, c[0x0][0x210] ;  /* 0x00008400ff047b82 */ /* 0x000ee60000000a00 */
[----:B--2---:R-:W-:-:S06]  /*0110*/  IMAD.WIDE R2, R13, 0x4, R2 ;  /* 0x000000040d027825 */ /* 0x004fcc00078e0202 */
[----:B------:R-:W2:Y:S01]  /*0120*/  LDG.E.EL.64 R2, desc[UR4][R2.64] ;  /* 0x0000000402027981 */ /* 0x000ea2000c2e1b00 */
[----:B-1----:R-:W-:-:S04]  /*0130*/  IMAD.WIDE R6, R13, 0x4, R6 ;  /* 0x000000040d067825 */ /* 0x002fc800078e0206 */
[C---:B----4-:R-:W-:Y:S02]  /*0140*/  IMAD.WIDE R8, R13.reuse, 0x4, R8 ;  /* 0x000000040d087825 */ /* 0x050fe400078e0208 */
[----:B------:R-:W4:Y:S02]  /*0150*/  LDG.E.EL.64 R6, desc[UR4][R6.64] ;  /* 0x0000000406067981 */ /* 0x000f24000c2e1b00 */
[----:B-----5:R-:W-:Y:S02]  /*0160*/  IMAD.WIDE R10, R13, 0x4, R10 ;  /* 0x000000040d0a7825 */ /* 0x020fe400078e020a */
[----:B------:R-:W5:Y:S02]  /*0170*/  LDG.E.EL.64 R8, desc[UR4][R8.64] ;  /* 0x0000000408087981 */ /* 0x000f64000c2e1b00 */
[----:B---3--:R-:W-:Y:S02]  /*0180*/  IMAD.WIDE R4, R0, 0x4, R4 ;  /* 0x0000000400047825 */ /* 0x008fe400078e0204 */
[----:B------:R-:W5:Y:S04]  /*0190*/  LDG.E.EL.64 R10, desc[UR4][R10.64] ;  /* 0x000000040a0a7981 */ /* 0x000f68000c2e1b00 */
[----:B------:R-:W4:Y:S01]  /*01a0*/  LDG.E.64 R4, desc[UR4][R4.64] ;  /* 0x0000000404047981 */ /* 0x000f22000c1e1b00 */
[----:B------:R-:W-:Y:S01]  /*01b0*/  HFMA2.MMA R14, -RZ, RZ, 1.625, 0 ;  /* 0x3e800000ff0e7435 */ /* 0x000fe200000001ff */
[----:B--2---:R-:W-:Y:S01]  /*01c0*/  FADD R2, R2, 9.9999997473787516356e-06 ;  /* 0x3727c5ac02027421 */ /* 0x004fe20000000000 */
[----:B------:R-:W-:-:S03]  /*01d0*/  FADD R3, R3, 9.9999997473787516356e-06 ;  /* 0x3727c5ac03037421 */ /* 0x000fc60000000000 */
[----:B------:R-:W1:Y:S08]  /*01e0*/  MUFU.SQRT R12, R2 ;  /* 0x00000002000c7308 */ /* 0x000e700000002000 */
[----:B------:R2:W3:Y:S01]  /*01f0*/  MUFU.SQRT R13, R3 ;  /* 0x00000003000d7308 */ /* 0x0004e20000002000 */
[C---:B-1----:R-:W-:Y:S02]  /*0200*/  FSETP.GT.AND P0, PT, R12.reuse, 8.50705917302346158658e+37, PT ;  /* 0x7e8000000c00780b */ /* 0x042fe40003f04000 */
[----:B------:R-:W-:Y:S01]  /*0210*/  FSETP.GEU.AND P2, PT, R12, 1.175494350822287508e-38, PT ;  /* 0x008000000c00780b */ /* 0x000fe20003f4e000 */
[----:B--2---:R-:W1:Y:S01]  /*0220*/  LDC.64 R2, c[0x0][0x238] ;  /* 0x00008e00ff027b82 */ /* 0x004e620000000a00 */
[----:B---3--:R-:W-:-:S02]  /*0230*/  FSETP.GT.AND P1, PT, R13, 8.50705917302346158658e+37, PT ;  /* 0x7e8000000d00780b */ /* 0x008fc40003f24000 */
[----:B------:R-:W-:-:S07]  /*0240*/  FSETP.GEU.AND P3, PT, R13, 1.175494350822287508e-38, PT ;  /* 0x008000000d00780b */ /* 0x000fce0003f6e000 */
[----:B------:R-:W-:-:S04]  /*0250*/  @P0 FMUL R12, R12, 0.25 ;  /* 0x3e8000000c0c0820 */ /* 0x000fc80000400000 */
[----:B------:R-:W-:Y:S01]  /*0260*/  @!P2 FMUL R12, R12, 16777216 ;  /* 0x4b8000000c0ca820 */ /* 0x000fe20000400000 */
[----:B------:R-:W-:-:S04]  /*0270*/  @P1 FMUL R13, R13, 0.25 ;  /* 0x3e8000000d0d1820 */ /* 0x000fc80000400000 */
[----:B------:R-:W-:Y:S01]  /*0280*/  @!P3 FMUL R13, R13, 16777216 ;  /* 0x4b8000000d0db820 */ /* 0x000fe20000400000 */
[----:B------:R-:W2:Y:S01]  /*0290*/  MUFU.RCP R12, R12 ;  /* 0x0000000c000c7308 */ /* 0x000ea20000001000 */
[----:B------:R-:W-:-:S07]  /*02a0*/  FSEL R15, R14, 1, P0 ;  /* 0x3f8000000e0f7808 */ /* 0x000fce0000000000 */
[----:B------:R-:W3:Y:S01]  /*02b0*/  MUFU.RCP R13, R13 ;  /* 0x0000000d000d7308 */ /* 0x000ee20000001000 */
[----:B------:R-:W-:Y:S01]  /*02c0*/  FSEL R14, R14, 1, P1 ;  /* 0x3f8000000e0e7808 */ /* 0x000fe20000800000 */
[----:B------:R-:W-:-:S04]  /*02d0*/  @!P2 FMUL R15, R15, 16777216 ;  /* 0x4b8000000f0fa820 */ /* 0x000fc80000400000 */
[----:B------:R-:W-:Y:S01]  /*02e0*/  @!P3 FMUL R14, R14, 16777216 ;  /* 0x4b8000000e0eb820 */ /* 0x000fe20000400000 */
[----:B----4-:R-:W-:Y:S01]  /*02f0*/  FADD R5, R5, -R7 ;  /* 0x8000000705057221 */ /* 0x010fe20000000000 */
[----:B------:R-:W-:Y:S01]  /*0300*/  FADD R4, R4, -R6 ;  /* 0x8000000604047221 */ /* 0x000fe20000000000 */
[----:B--2---:R-:W-:Y:S01]  /*0310*/  FMUL R15, R12, R15 ;  /* 0x0000000f0c0f7220 */ /* 0x004fe20000400000 */
[----:B---3--:R-:W-:-:S03]  /*0320*/  FMUL R14, R13, R14 ;  /* 0x0000000e0d0e7220 */ /* 0x008fc60000400000 */
[----:B------:R-:W-:Y:S01]  /*0330*/  FMUL R15, R4, R15 ;  /* 0x0000000f040f7220 */ /* 0x000fe20000400000 */
[----:B------:R-:W-:-:S03]  /*0340*/  FMUL R14, R5, R14 ;  /* 0x0000000e050e7220 */ /* 0x000fc60000400000 */
[----:B-----5:R-:W-:Y:S01]  /*0350*/  FFMA R8, R8, R15, R10 ;  /* 0x0000000f08087223 */ /* 0x020fe2000000000a */
[----:B------:R-:W-:-:S04]  /*0360*/  FFMA R9, R9, R14, R11 ;  /* 0x0000000e09097223 */ /* 0x000fc8000000000b */
[----:B------:R-:W-:Y:S02]  /*0370*/  FSETP.GEU.AND P0, PT, R8, RZ, PT ;  /* 0x000000ff0800720b */ /* 0x000fe40003f0e000 */
[C---:B------:R-:W-:Y:S01]  /*0380*/  FSETP.GEU.AND P1, PT, R9.reuse, RZ, PT ;  /* 0x000000ff0900720b */ /* 0x040fe20003f2e000 */
[----:B-1----:R-:W-:Y:S01]  /*0390*/  IMAD.WIDE R2, R0, 0x4, R2 ;  /* 0x0000000400027825 */ /* 0x002fe200078e0202 */
[----:B------:R-:W-:Y:S02]  /*03a0*/  FSEL R8, R8, RZ, P0 ;  /* 0x000000ff08087208 */ /* 0x000fe40000000000 */
[----:B------:R-:W-:-:S05]  /*03b0*/  FSEL R9, R9, RZ, P1 ;  /* 0x000000ff09097208 */ /* 0x000fca0000800000 */
[----:B------:R-:W-:Y:S01]  /*03c0*/  STG.E.64 desc[UR4][R2.64], R8 ;  /* 0x0000000802007986 */ /* 0x000fe2000c101b04 */
[----:B------:R-:W-:Y:S05]  /*03d0*/  EXIT ;  /* 0x000000000000794d */ /* 0x000fea0003800000 */
.L_x_0:
[----:B------:R-:W-:-:S00]  /*03e0*/  BRA `(.L_x_0) ;  /* 0xfffffffc00fc7947 */ /* 0x000fc0000383ffff */
[----:B------:R-:W-:-:S00]  /*03f0*/  NOP ;  /* 0x0000000000007918 */ /* 0x000fc00000000000 */
        /* <DEDUP_REMOVED lines=8> */
.L_x_1:


//--------------------- .nv.global.init           --------------------------
	.section	.nv.global.init,"aw",@progbits
.nv.global.init:
	.type		_$_str,@object
	.size		_$_str,(_$_str_$_2 - _$_str)
_$_str:
        /*0000*/ 	.byte	0x5f, 0x5f, 0x43, 0x55, 0x44, 0x41, 0x5f, 0x46, 0x54, 0x5a, 0x00
	.type		_$_str_$_2,@object
	.size		_$_str_$_2,(.L_1 - _$_str_$_2)
_$_str_$_2:
        /*000b*/ 	.byte	0x5f, 0x5f, 0x43, 0x55, 0x44, 0x41, 0x5f, 0x50, 0x52, 0x45, 0x43, 0x5f, 0x53, 0x51, 0x52, 0x54
        /*001b*/ 	.byte	0x00
.L_1:


//--------------------- .nv.constant0.triton_poi_fused__native_batch_norm_legit_no_training_relu_9 --------------------------
	.section	.nv.constant0.triton_poi_fused__native_batch_norm_legit_no_training_relu_9,"a",@progbits
	.sectionflags	@""
	.align	4
.nv.constant0.triton_poi_fused__native_batch_norm_legit_no_training_relu_9:
	.zero		580
